//
// Generated by NVIDIA NVVM Compiler
//
// Compiler Build ID: CL-36424714
// Cuda compilation tools, release 13.0, V13.0.88
// Based on NVVM 20.0.0
//

.version 9.0
.target sm_100
.address_size 64

	// .globl	_Z18compute_derivativePfS_fi

.visible .entry _Z18compute_derivativePfS_fi(
	.param .u64 .ptr .align 1 _Z18compute_derivativePfS_fi_param_0,
	.param .u64 .ptr .align 1 _Z18compute_derivativePfS_fi_param_1,
	.param .f32 _Z18compute_derivativePfS_fi_param_2,
	.param .u32 _Z18compute_derivativePfS_fi_param_3
)
{
	.reg .pred 	%p<2>;
	.reg .b32 	%r<7>;
	.reg .b32 	%f<6>;
	.reg .b64 	%rd<8>;

	ld.param.u64 	%rd1, [_Z18compute_derivativePfS_fi_param_0];
	ld.param.u64 	%rd2, [_Z18compute_derivativePfS_fi_param_1];
	ld.param.f32 	%f1, [_Z18compute_derivativePfS_fi_param_2];
	ld.param.u32 	%r2, [_Z18compute_derivativePfS_fi_param_3];
	mov.u32 	%r3, %ctaid.x;
	mov.u32 	%r4, %ntid.x;
	mov.u32 	%r5, %tid.x;
	mad.lo.s32 	%r1, %r3, %r4, %r5;
	add.s32 	%r6, %r2, -1;
	setp.ge.s32 	%p1, %r1, %r6;
	@%p1 bra 	$L__BB0_2;
	cvta.to.global.u64 	%rd3, %rd1;
	cvta.to.global.u64 	%rd4, %rd2;
	mul.wide.s32 	%rd5, %r1, 4;
	add.s64 	%rd6, %rd3, %rd5;
	ld.global.f32 	%f2, [%rd6+4];
	ld.global.f32 	%f3, [%rd6];
	sub.f32 	%f4, %f2, %f3;
	div.rn.f32 	%f5, %f4, %f1;
	add.s64 	%rd7, %rd4, %rd5;
	st.global.f32 	[%rd7], %f5;
$L__BB0_2:
	ret;

}


// ===== COMPILED SASS (sm_100) =====

	.target	sm_100

	.elftype	@"ET_EXEC"


//--------------------- .note.nv.tkinfo           --------------------------
	.section	.note.nv.tkinfo,"",@"SHT_NOTE"
	.sectionflags	@"SHF_NOTE_NV_TKINFO"
	.tkinfo
        /*0018*/ 	.word	0x00000002
        /*0030*/ 	.string	""
        /*0030*/ 	.string	"ptxas"
        /*0030*/ 	.string	"Cuda compilation tools, release 13.0, V13.0.88"
        /*0030*/ 	.string	"Build cuda_13.0.r13.0/compiler.36424714_0"
        /*0030*/ 	.string	"-arch sm_100 -m 64 "



//--------------------- .note.nv.cuinfo           --------------------------
	.section	.note.nv.cuinfo,"",@"SHT_NOTE"
	.sectionflags	@"SHF_NOTE_NV_CUINFO"
        /*0018*/ 	.short	0x0002
        /*001a*/ 	.short	0x0064
        /*001c*/ 	.short	0x0082
	.zero		2


//--------------------- .nv.info                  --------------------------
	.section	.nv.info,"",@"SHT_CUDA_INFO"
	.align	4


	//----- nvinfo : EIATTR_REGCOUNT
	.align		4
        /*0000*/ 	.byte	0x04, 0x2f
        /*0002*/ 	.short	(.L_1 - .L_0)
	.align		4
.L_0:
        /*0004*/ 	.word	index@(_Z18compute_derivativePfS_fi)
        /*0008*/ 	.word	0x00000010


	//----- nvinfo : EIATTR_FRAME_SIZE
	.align		4
.L_1:
        /*000c*/ 	.byte	0x04, 0x11
        /*000e*/ 	.short	(.L_3 - .L_2)
	.align		4
.L_2:
        /*0010*/ 	.word	index@($__internal_0_$__cuda_sm3x_div_rn_noftz_f32_slowpath)
        /*0014*/ 	.word	0x00000000


	//----- nvinfo : EIATTR_FRAME_SIZE
	.align		4
.L_3:
        /*0018*/ 	.byte	0x04, 0x11
        /*001a*/ 	.short	(.L_5 - .L_4)
	.align		4
.L_4:
        /*001c*/ 	.word	index@(_Z18compute_derivativePfS_fi)
        /*0020*/ 	.word	0x00000000


	//----- nvinfo : EIATTR_MIN_STACK_SIZE
	.align		4
.L_5:
        /*0024*/ 	.byte	0x04, 0x12
        /*0026*/ 	.short	(.L_7 - .L_6)
	.align		4
.L_6:
        /*0028*/ 	.word	index@(_Z18compute_derivativePfS_fi)
        /*002c*/ 	.word	0x00000000
.L_7:


//--------------------- .nv.compat                --------------------------
	.section	.nv.compat,"",@"SHT_CUDA_COMPAT_INFO"
	.align	4
        /*0000*/ 	.byte	0x02, 0x09, 0x00, 0x00, 0x02, 0x02, 0x01, 0x00, 0x02, 0x05, 0x05, 0x00, 0x03, 0x07, 0x01, 0x01
        /*0010*/ 	.byte	0x02, 0x03, 0x00, 0x00, 0x02, 0x06, 0x01, 0x00, 0x04, 0x0b, 0x08, 0x00, 0x01, 0x00, 0x00, 0x00
        /*0020*/ 	.byte	0x00, 0x00, 0x00, 0x00


//--------------------- .nv.info._Z18compute_derivativePfS_fi --------------------------
	.section	.nv.info._Z18compute_derivativePfS_fi,"",@"SHT_CUDA_INFO"
	.sectionflags	@""
	.align	4


	//----- nvinfo : EIATTR_CUDA_API_VERSION
	.align		4
        /*0000*/ 	.byte	0x04, 0x37
        /*0002*/ 	.short	(.L_9 - .L_8)
.L_8:
        /*0004*/ 	.word	0x00000082


	//----- nvinfo : EIATTR_KPARAM_INFO
	.align		4
.L_9:
        /*0008*/ 	.byte	0x04, 0x17
        /*000a*/ 	.short	(.L_11 - .L_10)
.L_10:
        /*000c*/ 	.word	0x00000000
        /*0010*/ 	.short	0x0003
        /*0012*/ 	.short	0x0014
        /*0014*/ 	.byte	0x00, 0xf0, 0x11, 0x00


	//----- nvinfo : EIATTR_KPARAM_INFO
	.align		4
.L_11:
        /*0018*/ 	.byte	0x04, 0x17
        /*001a*/ 	.short	(.L_13 - .L_12)
.L_12:
        /*001c*/ 	.word	0x00000000
        /*0020*/ 	.short	0x0002
        /*0022*/ 	.short	0x0010
        /*0024*/ 	.byte	0x00, 0xf0, 0x11, 0x00


	//----- nvinfo : EIATTR_KPARAM_INFO
	.align		4
.L_13:
        /*0028*/ 	.byte	0x04, 0x17
        /*002a*/ 	.short	(.L_15 - .L_14)
.L_14:
        /*002c*/ 	.word	0x00000000
        /*0030*/ 	.short	0x0001
        /*0032*/ 	.short	0x0008
        /*0034*/ 	.byte	0x00, 0xf5, 0x21, 0x00


	//----- nvinfo : EIATTR_KPARAM_INFO
	.align		4
.L_15:
        /*0038*/ 	.byte	0x04, 0x17
        /*003a*/ 	.short	(.L_17 - .L_16)
.L_16:
        /*003c*/ 	.word	0x00000000
        /*0040*/ 	.short	0x0000
        /*0042*/ 	.short	0x0000
        /*0044*/ 	.byte	0x00, 0xf5, 0x21, 0x00


	//----- nvinfo : EIATTR_SPARSE_MMA_MASK
	.align		4
.L_17:
        /*0048*/ 	.byte	0x03, 0x50
        /*004a*/ 	.short	0x0000


	//----- nvinfo : EIATTR_MAXREG_COUNT
	.align		4
        /*004c*/ 	.byte	0x03, 0x1b
        /*004e*/ 	.short	0x00ff


	//----- nvinfo : EIATTR_MERCURY_ISA_VERSION
	.align		4
        /*0050*/ 	.byte	0x03, 0x5f
        /*0052*/ 	.short	0x0101


	//----- nvinfo : EIATTR_VRC_CTA_INIT_COUNT
	.align		4
        /*0054*/ 	.byte	0x02, 0x4a
	.zero		1
	.zero		1


	//----- nvinfo : EIATTR_EXIT_INSTR_OFFSETS
	.align		4
        /*0058*/ 	.byte	0x04, 0x1c
        /*005a*/ 	.short	(.L_19 - .L_18)


	//   ....[0]....
.L_18:
        /*005c*/ 	.word	0x00000080


	//   ....[1]....
        /*0060*/ 	.word	0x00000200


	//----- nvinfo : EIATTR_CRS_STACK_SIZE
	.align		4
.L_19:
        /*0064*/ 	.byte	0x04, 0x1e
        /*0066*/ 	.short	(.L_21 - .L_20)
.L_20:
        /*0068*/ 	.word	0x00000000


	//----- nvinfo : EIATTR_CBANK_PARAM_SIZE
	.align		4
.L_21:
        /*006c*/ 	.byte	0x03, 0x19
        /*006e*/ 	.short	0x0018


	//----- nvinfo : EIATTR_PARAM_CBANK
	.align		4
        /*0070*/ 	.byte	0x04, 0x0a
        /*0072*/ 	.short	(.L_23 - .L_22)
	.align		4
.L_22:
        /*0074*/ 	.word	index@(.nv.constant0._Z18compute_derivativePfS_fi)
        /*0078*/ 	.short	0x0380
        /*007a*/ 	.short	0x0018


	//----- nvinfo : EIATTR_SW_WAR
	.align		4
.L_23:
        /*007c*/ 	.byte	0x04, 0x36
        /*007e*/ 	.short	(.L_25 - .L_24)
.L_24:
        /*0080*/ 	.word	0x00000008
.L_25:


//--------------------- .nv.callgraph             --------------------------
	.section	.nv.callgraph,"",@"SHT_CUDA_CALLGRAPH"
	.align	4
	.sectionentsize	8
	.align		4
        /*0000*/ 	.word	0x00000000
	.align		4
        /*0004*/ 	.word	0xffffffff
	.align		4
        /*0008*/ 	.word	0x00000000
	.align		4
        /*000c*/ 	.word	0xfffffffe
	.align		4
        /*0010*/ 	.word	0x00000000
	.align		4
        /*0014*/ 	.word	0xfffffffd
	.align		4
        /*0018*/ 	.word	0x00000000
	.align		4
        /*001c*/ 	.word	0xfffffffc


//--------------------- .text._Z18compute_derivativePfS_fi --------------------------
	.section	.text._Z18compute_derivativePfS_fi,"ax",@progbits
	.align	128
        .global         _Z18compute_derivativePfS_fi
        .type           _Z18compute_derivativePfS_fi,@function
        .size           _Z18compute_derivativePfS_fi,(.L_x_14 - _Z18compute_derivativePfS_fi)
        .other          _Z18compute_derivativePfS_fi,@"STO_CUDA_ENTRY STV_DEFAULT"
_Z18compute_derivativePfS_fi:
.text._Z18compute_derivativePfS_fi:
[----:B------:R-:W-:Y:S01]  /*0000*/  LDC R1, c[0x0][0x37c] ;  /* 0x0000df00ff017b82 */ /* 0x000fe20000000800 */
[----:B------:R-:W0:Y:S07]  /*0010*/  S2R R3, SR_TID.X ;  /* 0x0000000000037919 */ /* 0x000e2e0000002100 */
[----:B------:R-:W0:Y:S01]  /*0020*/  S2UR UR5, SR_CTAID.X ;  /* 0x00000000000579c3 */ /* 0x000e220000002500 */
[----:B------:R-:W1:Y:S07]  /*0030*/  LDCU UR4, c[0x0][0x394] ;  /* 0x00007280ff0477ac */ /* 0x000e6e0008000800 */
[----:B------:R-:W0:Y:S01]  /*0040*/  LDC R2, c[0x0][0x360] ;  /* 0x0000d800ff027b82 */ /* 0x000e220000000800 */
[----:B-1----:R-:W-:Y:S01]  /*0050*/  UIADD3 UR4, UPT, UPT, UR4, -0x1, URZ ;  /* 0xffffffff04047890 */ /* 0x002fe2000fffe0ff */
[----:B0-----:R-:W-:-:S05]  /*0060*/  IMAD R2, R2, UR5, R3 ;  /* 0x0000000502027c24 */ /* 0x001fca000f8e0203 */
[----:B------:R-:W-:-:S13]  /*0070*/  ISETP.GE.AND P0, PT, R2, UR4, PT ;  /* 0x0000000402007c0c */ /* 0x000fda000bf06270 */
[----:B------:R-:W-:Y:S05]  /*0080*/  @P0 EXIT ;  /* 0x000000000000094d */ /* 0x000fea0003800000 */
[----:B------:R-:W0:Y:S01]  /*0090*/  LDC.64 R4, c[0x0][0x380] ;  /* 0x0000e000ff047b82 */ /* 0x000e220000000a00 */
[----:B------:R-:W1:Y:S07]  /*00a0*/  LDCU.64 UR4, c[0x0][0x358] ;  /* 0x00006b00ff0477ac */ /* 0x000e6e0008000a00 */
[----:B------:R-:W2:Y:S01]  /*00b0*/  LDC R9, c[0x0][0x390] ;  /* 0x0000e400ff097b82 */ /* 0x000ea20000000800 */
[----:B0-----:R-:W-:-:S05]  /*00c0*/  IMAD.WIDE R4, R2, 0x4, R4 ;  /* 0x0000000402047825 */ /* 0x001fca00078e0204 */
[----:B-1----:R-:W3:Y:S04]  /*00d0*/  LDG.E R0, desc[UR4][R4.64+0x4] ;  /* 0x0000040404007981 */ /* 0x002ee8000c1e1900 */
[----:B------:R-:W3:Y:S01]  /*00e0*/  LDG.E R3, desc[UR4][R4.64] ;  /* 0x0000000404037981 */ /* 0x000ee2000c1e1900 */
[----:B--2---:R-:W0:Y:S01]  /*00f0*/  MUFU.RCP R6, R9 ;  /* 0x0000000900067308 */ /* 0x004e220000001000 */
[----:B------:R-:W-:Y:S01]  /*0100*/  BSSY.RECONVERGENT B0, `(.L_x_0) ;  /* 0x000000c000007945 */ /* 0x000fe20003800200 */
[----:B0-----:R-:W-:-:S04]  /*0110*/  FFMA R7, R6, -R9, 1 ;  /* 0x3f80000006077423 */ /* 0x001fc80000000809 */
[----:B------:R-:W-:Y:S01]  /*0120*/  FFMA R7, R6, R7, R6 ;  /* 0x0000000706077223 */ /* 0x000fe20000000006 */
[----:B---3--:R-:W-:-:S04]  /*0130*/  FADD R0, R0, -R3 ;  /* 0x8000000300007221 */ /* 0x008fc80000000000 */
[----:B------:R-:W0:Y:S01]  /*0140*/  FCHK P0, R0, R9 ;  /* 0x0000000900007302 */ /* 0x000e220000000000 */
[----:B------:R-:W-:-:S04]  /*0150*/  FFMA R3, R0, R7, RZ ;  /* 0x0000000700037223 */ /* 0x000fc800000000ff */
[----:B------:R-:W-:-:S04]  /*0160*/  FFMA R6, R3, -R9, R0 ;  /* 0x8000000903067223 */ /* 0x000fc80000000000 */
[----:B------:R-:W-:Y:S01]  /*0170*/  FFMA R7, R7, R6, R3 ;  /* 0x0000000607077223 */ /* 0x000fe20000000003 */
[----:B0-----:R-:W-:Y:S06]  /*0180*/  @!P0 BRA `(.L_x_1) ;  /* 0x00000000000c8947 */ /* 0x001fec0003800000 */
[----:B------:R-:W-:-:S07]  /*0190*/  MOV R4, 0x1b0 ;  /* 0x000001b000047802 */ /* 0x000fce0000000f00 */
[----:B------:R-:W-:Y:S05]  /*01a0*/  CALL.REL.NOINC `($__internal_0_$__cuda_sm3x_div_rn_noftz_f32_slowpath) ;  /* 0x0000000000187944 */ /* 0x000fea0003c00000 */
[----:B------:R-:W-:-:S07]  /*01b0*/  IMAD.MOV.U32 R7, RZ, RZ, R0 ;  /* 0x000000ffff077224 */ /* 0x000fce00078e0000 */
.L_x_1:
[----:B------:R-:W-:Y:S05]  /*01c0*/  BSYNC.RECONVERGENT B0 ;  /* 0x0000000000007941 */ /* 0x000fea0003800200 */
.L_x_0:
[----:B------:R-:W0:Y:S02]  /*01d0*/  LDC.64 R4, c[0x0][0x388] ;  /* 0x0000e200ff047b82 */ /* 0x000e240000000a00 */
[----:B0-----:R-:W-:-:S05]  /*01e0*/  IMAD.WIDE R2, R2, 0x4, R4 ;  /* 0x0000000402027825 */ /* 0x001fca00078e0204 */
[----:B------:R-:W-:Y:S01]  /*01f0*/  STG.E desc[UR4][R2.64], R7 ;  /* 0x0000000702007986 */ /* 0x000fe2000c101904 */
[----:B------:R-:W-:Y:S05]  /*0200*/  EXIT ;  /* 0x000000000000794d */ /* 0x000fea0003800000 */
        .weak           $__internal_0_$__cuda_sm3x_div_rn_noftz_f32_slowpath
        .type           $__internal_0_$__cuda_sm3x_div_rn_noftz_f32_slowpath,@function
        .size           $__internal_0_$__cuda_sm3x_div_rn_noftz_f32_slowpath,(.L_x_14 - $__internal_0_$__cuda_sm3x_div_rn_noftz_f32_slowpath)
$__internal_0_$__cuda_sm3x_div_rn_noftz_f32_slowpath:
[----:B------:R-:W0:Y:S01]  /*0210*/  LDC R3, c[0x0][0x390] ;  /* 0x0000e400ff037b82 */ /* 0x000e220000000800 */
[--C-:B------:R-:W-:Y:S01]  /*0220*/  SHF.R.U32.HI R5, RZ, 0x17, R0.reuse ;  /* 0x00000017ff057819 */ /* 0x100fe20000011600 */
[----:B------:R-:W1:Y:S01]  /*0230*/  LDCU UR6, c[0x0][0x390] ;  /* 0x00007200ff0677ac */ /* 0x000e620008000800 */
[----:B------:R-:W-:Y:S01]  /*0240*/  BSSY.RECONVERGENT B1, `(.L_x_2) ;  /* 0x0000064000017945 */ /* 0x000fe20003800200 */
[----:B------:R-:W-:Y:S01]  /*0250*/  IMAD.MOV.U32 R7, RZ, RZ, R0 ;  /* 0x000000ffff077224 */ /* 0x000fe200078e0000 */
[----:B------:R-:W-:-:S05]  /*0260*/  LOP3.LUT R5, R5, 0xff, RZ, 0xc0, !PT ;  /* 0x000000ff05057812 */ /* 0x000fca00078ec0ff */
[----:B------:R-:W-:Y:S02]  /*0270*/  VIADD R10, R5, 0xffffffff ;  /* 0xffffffff050a7836 */ /* 0x000fe40000000000 */
[----:B-1----:R-:W-:Y:S01]  /*0280*/  IMAD.U32 R8, RZ, RZ, UR6 ;  /* 0x00000006ff087e24 */ /* 0x002fe2000f8e00ff */
[----:B0-----:R-:W-:-:S04]  /*0290*/  SHF.R.U32.HI R6, RZ, 0x17, R3 ;  /* 0x00000017ff067819 */ /* 0x001fc80000011603 */
[----:B------:R-:W-:-:S05]  /*02a0*/  LOP3.LUT R6, R6, 0xff, RZ, 0xc0, !PT ;  /* 0x000000ff06067812 */ /* 0x000fca00078ec0ff */
[----:B------:R-:W-:-:S05]  /*02b0*/  VIADD R11, R6, 0xffffffff ;  /* 0xffffffff060b7836 */ /* 0x000fca0000000000 */
[----:B------:R-:W-:-:S04]  /*02c0*/  ISETP.GT.U32.AND P0, PT, R11, 0xfd, PT ;  /* 0x000000fd0b00780c */ /* 0x000fc80003f04070 */
[----:B------:R-:W-:-:S13]  /*02d0*/  ISETP.GT.U32.OR P0, PT, R10, 0xfd, P0 ;  /* 0x000000fd0a00780c */ /* 0x000fda0000704470 */
[----:B------:R-:W-:Y:S01]  /*02e0*/  @!P0 IMAD.MOV.U32 R9, RZ, RZ, RZ ;  /* 0x000000ffff098224 */ /* 0x000fe200078e00ff */
[----:B------:R-:W-:Y:S06]  /*02f0*/  @!P0 BRA `(.L_x_3) ;  /* 0x00000000005c8947 */ /* 0x000fec0003800000 */
[----:B------:R-:W-:Y:S02]  /*0300*/  FSETP.GTU.FTZ.AND P1, PT, |R3|, +INF , PT ;  /* 0x7f8000000300780b */ /* 0x000fe40003f3c200 */
[----:B------:R-:W-:-:S04]  /*0310*/  FSETP.GTU.FTZ.AND P0, PT, |R0|, +INF , PT ;  /* 0x7f8000000000780b */ /* 0x000fc80003f1c200 */
[----:B------:R-:W-:-:S13]  /*0320*/  PLOP3.LUT P0, PT, P0, P1, PT, 0xf8, 0x8f ;  /* 0x00000000008f781c */ /* 0x000fda0000703f70 */
[----:B------:R-:W-:Y:S05]  /*0330*/  @P0 BRA `(.L_x_4) ;  /* 0x00000004004c0947 */ /* 0x000fea0003800000 */
[----:B------:R-:W-:-:S13]  /*0340*/  LOP3.LUT P0, RZ, R8, 0x7fffffff, R7, 0xc8, !PT ;  /* 0x7fffffff08ff7812 */ /* 0x000fda000780c807 */
[----:B------:R-:W-:Y:S05]  /*0350*/  @!P0 BRA `(.L_x_5) ;  /* 0x00000004003c8947 */ /* 0x000fea0003800000 */
[C---:B------:R-:W-:Y:S02]  /*0360*/  FSETP.NEU.FTZ.AND P2, PT, |R0|.reuse, +INF , PT ;  /* 0x7f8000000000780b */ /* 0x040fe40003f5d200 */
[----:B------:R-:W-:Y:S02]  /*0370*/  FSETP.NEU.FTZ.AND P1, PT, |R3|, +INF , PT ;  /* 0x7f8000000300780b */ /* 0x000fe40003f3d200 */
[----:B------:R-:W-:-:S11]  /*0380*/  FSETP.NEU.FTZ.AND P0, PT, |R0|, +INF , PT ;  /* 0x7f8000000000780b */ /* 0x000fd60003f1d200 */
[----:B------:R-:W-:Y:S05]  /*0390*/  @!P1 BRA !P2, `(.L_x_5) ;  /* 0x00000004002c9947 */ /* 0x000fea0005000000 */
[----:B------:R-:W-:-:S04]  /*03a0*/  LOP3.LUT P2, RZ, R7, 0x7fffffff, RZ, 0xc0, !PT ;  /* 0x7fffffff07ff7812 */ /* 0x000fc8000784c0ff */
[----:B------:R-:W-:-:S13]  /*03b0*/  PLOP3.LUT P1, PT, P1, P2, PT, 0x2f, 0xf2 ;  /* 0x0000000000f2781c */ /* 0x000fda0000f24577 */
[----:B------:R-:W-:Y:S05]  /*03c0*/  @P1 BRA `(.L_x_6) ;  /* 0x0000000400181947 */ /* 0x000fea0003800000 */
[----:B------:R-:W-:-:S04]  /*03d0*/  LOP3.LUT P1, RZ, R8, 0x7fffffff, RZ, 0xc0, !PT ;  /* 0x7fffffff08ff7812 */ /* 0x000fc8000782c0ff */
[----:B------:R-:W-:-:S13]  /*03e0*/  PLOP3.LUT P0, PT, P0, P1, PT, 0x2f, 0xf2 ;  /* 0x0000000000f2781c */ /* 0x000fda0000702577 */
[----:B------:R-:W-:Y:S05]  /*03f0*/  @P0 BRA `(.L_x_7) ;  /* 0x0000000400000947 */ /* 0x000fea0003800000 */
[----:B------:R-:W-:Y:S02]  /*0400*/  ISETP.GE.AND P0, PT, R10, RZ, PT ;  /* 0x000000ff0a00720c */ /* 0x000fe40003f06270 */
[----:B------:R-:W-:-:S11]  /*0410*/  ISETP.GE.AND P1, PT, R11, RZ, PT ;  /* 0x000000ff0b00720c */ /* 0x000fd60003f26270 */
[----:B------:R-:W-:Y:S02]  /*0420*/  @P0 IMAD.MOV.U32 R9, RZ, RZ, RZ ;  /* 0x000000ffff090224 */ /* 0x000fe400078e00ff */
[----:B------:R-:W-:Y:S01]  /*0430*/  @!P0 FFMA R7, R0, 1.84467440737095516160e+19, RZ ;  /* 0x5f80000000078823 */ /* 0x000fe200000000ff */
[----:B------:R-:W-:Y:S02]  /*0440*/  @!P0 IMAD.MOV.U32 R9, RZ, RZ, -0x40 ;  /* 0xffffffc0ff098424 */ /* 0x000fe400078e00ff */
[----:B------:R-:W-:Y:S02]  /*0450*/  @!P1 FFMA R8, R3, 1.84467440737095516160e+19, RZ ;  /* 0x5f80000003089823 */ /* 0x000fe400000000ff */
[----:B------:R-:W-:-:S07]  /*0460*/  @!P1 VIADD R9, R9, 0x40 ;  /* 0x0000004009099836 */ /* 0x000fce0000000000 */
.L_x_3:
[----:B------:R-:W-:Y:S01]  /*0470*/  LEA R3, R6, 0xc0800000, 0x17 ;  /* 0xc080000006037811 */ /* 0x000fe200078eb8ff */
[----:B------:R-:W-:Y:S01]  /*0480*/  VIADD R5, R5, 0xffffff81 ;  /* 0xffffff8105057836 */ /* 0x000fe20000000000 */
[----:B------:R-:W-:Y:S03]  /*0490*/  BSSY.RECONVERGENT B2, `(.L_x_8) ;  /* 0x0000035000027945 */ /* 0x000fe60003800200 */
[----:B------:R-:W-:Y:S01]  /*04a0*/  IMAD.IADD R3, R8, 0x1, -R3 ;  /* 0x0000000108037824 */ /* 0x000fe200078e0a03 */
[C---:B------:R-:W-:Y:S01]  /*04b0*/  IADD3 R6, PT, PT, R5.reuse, 0x7f, -R6 ;  /* 0x0000007f05067810 */ /* 0x040fe20007ffe806 */
[----:B------:R-:W-:Y:S02]  /*04c0*/  IMAD R0, R5, -0x800000, R7 ;  /* 0xff80000005007824 */ /* 0x000fe400078e0207 */
[----:B------:R-:W0:Y:S01]  /*04d0*/  MUFU.RCP R8, R3 ;  /* 0x0000000300087308 */ /* 0x000e220000001000 */
[----:B------:R-:W-:Y:S01]  /*04e0*/  FADD.FTZ R11, -R3, -RZ ;  /* 0x800000ff030b7221 */ /* 0x000fe20000010100 */
[----:B------:R-:W-:-:S03]  /*04f0*/  IMAD.IADD R6, R6, 0x1, R9 ;  /* 0x0000000106067824 */ /* 0x000fc600078e0209 */
[----:B0-----:R-:W-:-:S04]  /*0500*/  FFMA R13, R8, R11, 1 ;  /* 0x3f800000080d7423 */ /* 0x001fc8000000000b */
[----:B------:R-:W-:-:S04]  /*0510*/  FFMA R10, R8, R13, R8 ;  /* 0x0000000d080a7223 */ /* 0x000fc80000000008 */
[----:B------:R-:W-:-:S04]  /*0520*/  FFMA R7, R0, R10, RZ ;  /* 0x0000000a00077223 */ /* 0x000fc800000000ff */
[----:B------:R-:W-:-:S04]  /*0530*/  FFMA R8, R11, R7, R0 ;  /* 0x000000070b087223 */ /* 0x000fc80000000000 */
[----:B------:R-:W-:-:S04]  /*0540*/  FFMA R7, R10, R8, R7 ;  /* 0x000000080a077223 */ /* 0x000fc80000000007 */
[----:B------:R-:W-:-:S04]  /*0550*/  FFMA R8, R11, R7, R0 ;  /* 0x000000070b087223 */ /* 0x000fc80000000000 */
[----:B------:R-:W-:-:S05]  /*0560*/  FFMA R0, R10, R8, R7 ;  /* 0x000000080a007223 */ /* 0x000fca0000000007 */
[----:B------:R-:W-:-:S04]  /*0570*/  SHF.R.U32.HI R3, RZ, 0x17, R0 ;  /* 0x00000017ff037819 */ /* 0x000fc80000011600 */
[----:B------:R-:W-:-:S05]  /*0580*/  LOP3.LUT R3, R3, 0xff, RZ, 0xc0, !PT ;  /* 0x000000ff03037812 */ /* 0x000fca00078ec0ff */
[----:B------:R-:W-:-:S04]  /*0590*/  IMAD.IADD R9, R3, 0x1, R6 ;  /* 0x0000000103097824 */ /* 0x000fc800078e0206 */
[----:B------:R-:W-:-:S05]  /*05a0*/  VIADD R3, R9, 0xffffffff ;  /* 0xffffffff09037836 */ /* 0x000fca0000000000 */
[----:B------:R-:W-:-:S13]  /*05b0*/  ISETP.GE.U32.AND P0, PT, R3, 0xfe, PT ;  /* 0x000000fe0300780c */ /* 0x000fda0003f06070 */
[----:B------:R-:W-:Y:S05]  /*05c0*/  @!P0 BRA `(.L_x_9) ;  /* 0x0000000000808947 */ /* 0x000fea0003800000 */
[----:B------:R-:W-:-:S13]  /*05d0*/  ISETP.GT.AND P0, PT, R9, 0xfe, PT ;  /* 0x000000fe0900780c */ /* 0x000fda0003f04270 */
[----:B------:R-:W-:Y:S05]  /*05e0*/  @P0 BRA `(.L_x_10) ;  /* 0x00000000006c0947 */ /* 0x000fea0003800000 */
[----:B------:R-:W-:-:S13]  /*05f0*/  ISETP.GE.AND P0, PT, R9, 0x1, PT ;  /* 0x000000010900780c */ /* 0x000fda0003f06270 */
[----:B------:R-:W-:Y:S05]  /*0600*/  @P0 BRA `(.L_x_11) ;  /* 0x0000000000740947 */ /* 0x000fea0003800000 */
[----:B------:R-:W-:Y:S02]  /*0610*/  ISETP.GE.AND P0, PT, R9, -0x18, PT ;  /* 0xffffffe80900780c */ /* 0x000fe40003f06270 */
[----:B------:R-:W-:-:S11]  /*0620*/  LOP3.LUT R0, R0, 0x80000000, RZ, 0xc0, !PT ;  /* 0x8000000000007812 */ /* 0x000fd600078ec0ff */
[----:B------:R-:W-:Y:S05]  /*0630*/  @!P0 BRA `(.L_x_11) ;  /* 0x0000000000688947 */ /* 0x000fea0003800000 */
[CCC-:B------:R-:W-:Y:S01]  /*0640*/  FFMA.RZ R3, R10.reuse, R8.reuse, R7.reuse ;  /* 0x000000080a037223 */ /* 0x1c0fe2000000c007 */
[CCC-:B------:R-:W-:Y:S01]  /*0650*/  FFMA.RM R6, R10.reuse, R8.reuse, R7.reuse ;  /* 0x000000080a067223 */ /* 0x1c0fe20000004007 */
[C---:B------:R-:W-:Y:S02]  /*0660*/  ISETP.NE.AND P2, PT, R9.reuse, RZ, PT ;  /* 0x000000ff0900720c */ /* 0x040fe40003f45270 */
[----:B------:R-:W-:Y:S02]  /*0670*/  ISETP.NE.AND P1, PT, R9, RZ, PT ;  /* 0x000000ff0900720c */ /* 0x000fe40003f25270 */
[----:B------:R-:W-:Y:S01]  /*0680*/  LOP3.LUT R5, R3, 0x7fffff, RZ, 0xc0, !PT ;  /* 0x007fffff03057812 */ /* 0x000fe200078ec0ff */
[----:B------:R-:W-:Y:S01]  /*0690*/  FFMA.RP R3, R10, R8, R7 ;  /* 0x000000080a037223 */ /* 0x000fe20000008007 */
[----:B------:R-:W-:Y:S02]  /*06a0*/  VIADD R8, R9, 0x20 ;  /* 0x0000002009087836 */ /* 0x000fe40000000000 */
[----:B------:R-:W-:Y:S01]  /*06b0*/  LOP3.LUT R5, R5, 0x800000, RZ, 0xfc, !PT ;  /* 0x0080000005057812 */ /* 0x000fe200078efcff */
[----:B------:R-:W-:Y:S01]  /*06c0*/  IMAD.MOV R7, RZ, RZ, -R9 ;  /* 0x000000ffff077224 */ /* 0x000fe200078e0a09 */
[----:B------:R-:W-:-:S02]  /*06d0*/  FSETP.NEU.FTZ.AND P0, PT, R3, R6, PT ;  /* 0x000000060300720b */ /* 0x000fc40003f1d000 */
[----:B------:R-:W-:Y:S02]  /*06e0*/  SHF.L.U32 R8, R5, R8, RZ ;  /* 0x0000000805087219 */ /* 0x000fe400000006ff */
[----:B------:R-:W-:Y:S02]  /*06f0*/  SEL R6, R7, RZ, P2 ;  /* 0x000000ff07067207 */ /* 0x000fe40001000000 */
[----:B------:R-:W-:Y:S02]  /*0700*/  ISETP.NE.AND P1, PT, R8, RZ, P1 ;  /* 0x000000ff0800720c */ /* 0x000fe40000f25270 */
[----:B------:R-:W-:Y:S02]  /*0710*/  SHF.R.U32.HI R6, RZ, R6, R5 ;  /* 0x00000006ff067219 */ /* 0x000fe40000011605 */
[----:B------:R-:W-:Y:S02]  /*0720*/  PLOP3.LUT P0, PT, P0, P1, PT, 0xf8, 0x8f ;  /* 0x00000000008f781c */ /* 0x000fe40000703f70 */
[----:B------:R-:W-:-:S02]  /*0730*/  SHF.R.U32.HI R8, RZ, 0x1, R6 ;  /* 0x00000001ff087819 */ /* 0x000fc40000011606 */
[----:B------:R-:W-:-:S04]  /*0740*/  SEL R3, RZ, 0x1, !P0 ;  /* 0x00000001ff037807 */ /* 0x000fc80004000000 */
[----:B------:R-:W-:-:S04]  /*0750*/  LOP3.LUT R3, R3, 0x1, R8, 0xf8, !PT ;  /* 0x0000000103037812 */ /* 0x000fc800078ef808 */
[----:B------:R-:W-:-:S05]  /*0760*/  LOP3.LUT R3, R3, R6, RZ, 0xc0, !PT ;  /* 0x0000000603037212 */ /* 0x000fca00078ec0ff */
[----:B------:R-:W-:-:S05]  /*0770*/  IMAD.IADD R3, R8, 0x1, R3 ;  /* 0x0000000108037824 */ /* 0x000fca00078e0203 */
[----:B------:R-:W-:Y:S01]  /*0780*/  LOP3.LUT R0, R3, R0, RZ, 0xfc, !PT ;  /* 0x0000000003007212 */ /* 0x000fe200078efcff */
[----:B------:R-:W-:Y:S06]  /*0790*/  BRA `(.L_x_11) ;  /* 0x0000000000107947 */ /* 0x000fec0003800000 */
.L_x_10:
[----:B------:R-:W-:-:S04]  /*07a0*/  LOP3.LUT R0, R0, 0x80000000, RZ, 0xc0, !PT ;  /* 0x8000000000007812 */ /* 0x000fc800078ec0ff */
[----:B------:R-:W-:Y:S01]  /*07b0*/  LOP3.LUT R0, R0, 0x7f800000, RZ, 0xfc, !PT ;  /* 0x7f80000000007812 */ /* 0x000fe200078efcff */
[----:B------:R-:W-:Y:S06]  /*07c0*/  BRA `(.L_x_11) ;  /* 0x0000000000047947 */ /* 0x000fec0003800000 */
.L_x_9:
[----:B------:R-:W-:-:S07]  /*07d0*/  IMAD R0, R6, 0x800000, R0 ;  /* 0x0080000006007824 */ /* 0x000fce00078e0200 */
.L_x_11:
[----:B------:R-:W-:Y:S05]  /*07e0*/  BSYNC.RECONVERGENT B2 ;  /* 0x0000000000027941 */ /* 0x000fea0003800200 */
.L_x_8:
[----:B------:R-:W-:Y:S05]  /*07f0*/  BRA `(.L_x_12) ;  /* 0x0000000000207947 */ /* 0x000fea0003800000 */
.L_x_7:
[----:B------:R-:W-:-:S04]  /*0800*/  LOP3.LUT R0, R8, 0x80000000, R7, 0x48, !PT ;  /* 0x8000000008007812 */ /* 0x000fc800078e4807 */
[----:B------:R-:W-:Y:S01]  /*0810*/  LOP3.LUT R0, R0, 0x7f800000, RZ, 0xfc, !PT ;  /* 0x7f80000000007812 */ /* 0x000fe200078efcff */
[----:B------:R-:W-:Y:S06]  /*0820*/  BRA `(.L_x_12) ;  /* 0x0000000000147947 */ /* 0x000fec0003800000 */
.L_x_6:
[----:B------:R-:W-:Y:S01]  /*0830*/  LOP3.LUT R0, R8, 0x80000000, R7, 0x48, !PT ;  /* 0x8000000008007812 */ /* 0x000fe200078e4807 */
[----:B------:R-:W-:Y:S06]  /*0840*/  BRA `(.L_x_12) ;  /* 0x00000000000c7947 */ /* 0x000fec0003800000 */
.L_x_5:
[----:B------:R-:W0:Y:S01]  /*0850*/  MUFU.RSQ R0, -QNAN ;  /* 0xffc0000000007908 */ /* 0x000e220000001400 */
[----:B------:R-:W-:Y:S05]  /*0860*/  BRA `(.L_x_12) ;  /* 0x0000000000047947 */ /* 0x000fea0003800000 */
.L_x_4:
[----:B------:R-:W-:-:S07]  /*0870*/  FADD.FTZ R0, R0, R3 ;  /* 0x0000000300007221 */ /* 0x000fce0000010000 */
.L_x_12:
[----:B------:R-:W-:Y:S05]  /*0880*/  BSYNC.RECONVERGENT B1 ;  /* 0x0000000000017941 */ /* 0x000fea0003800200 */
.L_x_2:
[----:B------:R-:W-:-:S04]  /*0890*/  IMAD.MOV.U32 R5, RZ, RZ, 0x0 ;  /* 0x00000000ff057424 */ /* 0x000fc800078e00ff */
[----:B0-----:R-:W-:Y:S05]  /*08a0*/  RET.REL.NODEC R4 `(_Z18compute_derivativePfS_fi) ;  /* 0xfffffff404d47950 */ /* 0x001fea0003c3ffff */
.L_x_13:
[----:B------:R-:W-:-:S00]  /*08b0*/  BRA `(.L_x_13) ;  /* 0xfffffffc00fc7947 */ /* 0x000fc0000383ffff */
[----:B------:R-:W-:-:S00]  /*08c0*/  NOP ;  /* 0x0000000000007918 */ /* 0x000fc00000000000 */
        /* <DEDUP_REMOVED lines=11> */
.L_x_14:


//--------------------- .nv.shared.reserved.0     --------------------------
	.section	.nv.shared.reserved.0,"aw",@nobits
	.weak		__nv_reservedSMEM_offset_0_alias
	.size		__nv_reservedSMEM_offset_0_alias, 0, 64
	.other		__nv_reservedSMEM_offset_0_alias,@"STO_CUDA_RESERVED_SHARED STV_DEFAULT"
__nv_reservedSMEM_offset_0_alias:
	.zero		0
	.zero		64


//--------------------- .nv.constant0._Z18compute_derivativePfS_fi --------------------------
	.section	.nv.constant0._Z18compute_derivativePfS_fi,"a",@progbits
	.sectionflags	@""
	.align	4
.nv.constant0._Z18compute_derivativePfS_fi:
	.zero		920


//--------------------- SYMBOLS --------------------------

	.type		.nv.reservedSmem.offset0,@object
	.size		.nv.reservedSmem.offset0,0x4
